//
// Generated by NVIDIA NVVM Compiler
//
// Compiler Build ID: CL-36424714
// Cuda compilation tools, release 13.0, V13.0.88
// Based on NVVM 20.0.0
//

.version 9.0
.target sm_100
.address_size 64

	// .globl	_Z9runConwayPiS_ii

.visible .entry _Z9runConwayPiS_ii(
	.param .u64 .ptr .align 1 _Z9runConwayPiS_ii_param_0,
	.param .u64 .ptr .align 1 _Z9runConwayPiS_ii_param_1,
	.param .u32 _Z9runConwayPiS_ii_param_2,
	.param .u32 _Z9runConwayPiS_ii_param_3
)
{
	.reg .pred 	%p<22>;
	.reg .b32 	%r<160>;
	.reg .b64 	%rd<19>;

	ld.param.u64 	%rd3, [_Z9runConwayPiS_ii_param_0];
	ld.param.u64 	%rd4, [_Z9runConwayPiS_ii_param_1];
	ld.param.u32 	%r60, [_Z9runConwayPiS_ii_param_2];
	ld.param.u32 	%r61, [_Z9runConwayPiS_ii_param_3];
	cvta.to.global.u64 	%rd1, %rd4;
	cvta.to.global.u64 	%rd2, %rd3;
	mov.u32 	%r62, %ctaid.x;
	mov.u32 	%r63, %ntid.x;
	mov.u32 	%r64, %tid.x;
	mad.lo.s32 	%r1, %r62, %r63, %r64;
	mov.u32 	%r65, %ctaid.y;
	mov.u32 	%r66, %ntid.y;
	mov.u32 	%r67, %tid.y;
	mad.lo.s32 	%r2, %r65, %r66, %r67;
	neg.s32 	%r140, %r1;
	mov.u32 	%r141, %r1;
$L__BB0_1:
	mov.u32 	%r5, %r141;
	mov.u32 	%r4, %r140;
	setp.ge.s32 	%p1, %r5, %r60;
	sub.s32 	%r141, %r5, %r60;
	add.s32 	%r140, %r4, %r60;
	@%p1 bra 	$L__BB0_1;
	max.s32 	%r68, %r5, 0;
	add.s32 	%r69, %r68, %r4;
	setp.ne.s32 	%p2, %r69, 0;
	selp.u32 	%r70, 1, 0, %p2;
	selp.s32 	%r71, -1, 0, %p2;
	add.s32 	%r72, %r69, %r71;
	max.u32 	%r8, %r60, 1;
	div.u32 	%r73, %r72, %r8;
	add.s32 	%r74, %r73, %r70;
	mad.lo.s32 	%r9, %r60, %r74, %r5;
	neg.s32 	%r10, %r2;
	mov.u32 	%r142, %r10;
	mov.u32 	%r143, %r2;
$L__BB0_3:
	mov.u32 	%r12, %r143;
	mov.u32 	%r11, %r142;
	setp.ge.s32 	%p3, %r12, %r61;
	sub.s32 	%r143, %r12, %r61;
	add.s32 	%r142, %r11, %r61;
	@%p3 bra 	$L__BB0_3;
	max.s32 	%r77, %r12, 0;
	add.s32 	%r78, %r77, %r11;
	setp.ne.s32 	%p4, %r78, 0;
	selp.u32 	%r79, 1, 0, %p4;
	selp.s32 	%r80, -1, 0, %p4;
	add.s32 	%r81, %r78, %r80;
	max.u32 	%r15, %r61, 1;
	div.u32 	%r82, %r81, %r15;
	add.s32 	%r83, %r82, %r79;
	mad.lo.s32 	%r84, %r61, %r83, %r12;
	mad.lo.s32 	%r16, %r84, %r60, %r9;
	mul.wide.s32 	%rd5, %r16, 4;
	add.s64 	%rd6, %rd2, %rd5;
	ld.global.u32 	%r17, [%rd6];
	sub.s32 	%r144, 1, %r1;
	sub.s32 	%r19, 1, %r2;
	add.s32 	%r20, %r2, -1;
	not.b32 	%r21, %r2;
	add.s32 	%r22, %r2, 1;
	mov.b32 	%r146, 0;
	mov.b32 	%r145, -1;
$L__BB0_5:
	add.s32 	%r157, %r145, %r1;
	mov.u32 	%r147, %r144;
	mov.u32 	%r148, %r157;
$L__BB0_6:
	mov.u32 	%r28, %r148;
	mov.u32 	%r27, %r147;
	setp.ge.s32 	%p5, %r28, %r60;
	sub.s32 	%r148, %r28, %r60;
	add.s32 	%r147, %r27, %r60;
	@%p5 bra 	$L__BB0_6;
	max.s32 	%r85, %r28, 0;
	add.s32 	%r86, %r85, %r27;
	setp.ne.s32 	%p6, %r86, 0;
	selp.u32 	%r87, 1, 0, %p6;
	selp.s32 	%r88, -1, 0, %p6;
	add.s32 	%r89, %r86, %r88;
	div.u32 	%r90, %r89, %r8;
	add.s32 	%r91, %r90, %r87;
	mad.lo.s32 	%r31, %r60, %r91, %r28;
	mov.u32 	%r149, %r19;
	mov.u32 	%r150, %r20;
$L__BB0_8:
	mov.u32 	%r33, %r150;
	mov.u32 	%r32, %r149;
	setp.ge.s32 	%p7, %r33, %r61;
	sub.s32 	%r150, %r33, %r61;
	add.s32 	%r149, %r32, %r61;
	@%p7 bra 	$L__BB0_8;
	max.s32 	%r92, %r33, 0;
	add.s32 	%r93, %r92, %r32;
	setp.ne.s32 	%p8, %r93, 0;
	selp.u32 	%r94, 1, 0, %p8;
	selp.s32 	%r95, -1, 0, %p8;
	add.s32 	%r96, %r93, %r95;
	div.u32 	%r97, %r96, %r15;
	add.s32 	%r98, %r97, %r94;
	mad.lo.s32 	%r99, %r61, %r98, %r33;
	mad.lo.s32 	%r100, %r99, %r60, %r31;
	mul.wide.s32 	%rd7, %r100, 4;
	add.s64 	%rd8, %rd2, %rd7;
	ld.global.u32 	%r101, [%rd8];
	add.s32 	%r155, %r101, %r146;
	setp.eq.s32 	%p9, %r145, 0;
	@%p9 bra 	$L__BB0_15;
	mov.u32 	%r151, %r144;
	mov.u32 	%r152, %r157;
$L__BB0_11:
	mov.u32 	%r38, %r152;
	mov.u32 	%r37, %r151;
	setp.ge.s32 	%p10, %r38, %r60;
	sub.s32 	%r152, %r38, %r60;
	add.s32 	%r151, %r37, %r60;
	@%p10 bra 	$L__BB0_11;
	max.s32 	%r102, %r38, 0;
	add.s32 	%r103, %r102, %r37;
	setp.ne.s32 	%p11, %r103, 0;
	selp.u32 	%r104, 1, 0, %p11;
	selp.s32 	%r105, -1, 0, %p11;
	add.s32 	%r106, %r103, %r105;
	div.u32 	%r107, %r106, %r8;
	add.s32 	%r108, %r107, %r104;
	mad.lo.s32 	%r41, %r60, %r108, %r38;
	mov.u32 	%r153, %r10;
	mov.u32 	%r154, %r2;
$L__BB0_13:
	mov.u32 	%r43, %r154;
	mov.u32 	%r42, %r153;
	setp.ge.s32 	%p12, %r43, %r61;
	sub.s32 	%r154, %r43, %r61;
	add.s32 	%r153, %r42, %r61;
	@%p12 bra 	$L__BB0_13;
	max.s32 	%r109, %r43, 0;
	add.s32 	%r110, %r109, %r42;
	setp.ne.s32 	%p13, %r110, 0;
	selp.u32 	%r111, 1, 0, %p13;
	selp.s32 	%r112, -1, 0, %p13;
	add.s32 	%r113, %r110, %r112;
	div.u32 	%r114, %r113, %r15;
	add.s32 	%r115, %r114, %r111;
	mad.lo.s32 	%r116, %r61, %r115, %r43;
	mad.lo.s32 	%r117, %r116, %r60, %r41;
	mul.wide.s32 	%rd9, %r117, 4;
	add.s64 	%rd10, %rd2, %rd9;
	ld.global.u32 	%r118, [%rd10];
	add.s32 	%r155, %r118, %r155;
$L__BB0_15:
	mov.u32 	%r156, %r144;
$L__BB0_16:
	mov.u32 	%r49, %r157;
	mov.u32 	%r48, %r156;
	setp.ge.s32 	%p14, %r49, %r60;
	sub.s32 	%r157, %r49, %r60;
	add.s32 	%r156, %r48, %r60;
	@%p14 bra 	$L__BB0_16;
	max.s32 	%r119, %r49, 0;
	add.s32 	%r120, %r119, %r48;
	setp.ne.s32 	%p15, %r120, 0;
	selp.u32 	%r121, 1, 0, %p15;
	selp.s32 	%r122, -1, 0, %p15;
	add.s32 	%r123, %r120, %r122;
	div.u32 	%r124, %r123, %r8;
	add.s32 	%r125, %r124, %r121;
	mad.lo.s32 	%r52, %r60, %r125, %r49;
	mov.u32 	%r158, %r21;
	mov.u32 	%r159, %r22;
$L__BB0_18:
	mov.u32 	%r54, %r159;
	mov.u32 	%r53, %r158;
	setp.ge.s32 	%p16, %r54, %r61;
	sub.s32 	%r159, %r54, %r61;
	add.s32 	%r158, %r53, %r61;
	@%p16 bra 	$L__BB0_18;
	max.s32 	%r126, %r54, 0;
	add.s32 	%r127, %r126, %r53;
	setp.ne.s32 	%p17, %r127, 0;
	selp.u32 	%r128, 1, 0, %p17;
	selp.s32 	%r129, -1, 0, %p17;
	add.s32 	%r130, %r127, %r129;
	div.u32 	%r131, %r130, %r15;
	add.s32 	%r132, %r131, %r128;
	mad.lo.s32 	%r133, %r61, %r132, %r54;
	mad.lo.s32 	%r134, %r133, %r60, %r52;
	mul.wide.s32 	%rd11, %r134, 4;
	add.s64 	%rd12, %rd2, %rd11;
	ld.global.u32 	%r135, [%rd12];
	add.s32 	%r146, %r135, %r155;
	add.s32 	%r145, %r145, 1;
	add.s32 	%r144, %r144, -1;
	setp.ne.s32 	%p18, %r145, 2;
	@%p18 bra 	$L__BB0_5;
	setp.ne.s32 	%p19, %r17, 1;
	@%p19 bra 	$L__BB0_24;
	add.s32 	%r137, %r146, -4;
	setp.gt.u32 	%p21, %r137, -3;
	@%p21 bra 	$L__BB0_23;
	add.s64 	%rd18, %rd1, %rd5;
	mov.b32 	%r139, 0;
	st.global.u32 	[%rd18], %r139;
	bra.uni 	$L__BB0_26;
$L__BB0_23:
	add.s64 	%rd16, %rd1, %rd5;
	mov.b32 	%r138, 1;
	st.global.u32 	[%rd16], %r138;
	bra.uni 	$L__BB0_26;
$L__BB0_24:
	setp.ne.s32 	%p20, %r146, 3;
	@%p20 bra 	$L__BB0_26;
	add.s64 	%rd14, %rd1, %rd5;
	mov.b32 	%r136, 1;
	st.global.u32 	[%rd14], %r136;
$L__BB0_26:
	bar.sync 	0;
	ret;

}


// ===== COMPILED SASS (sm_100) =====

	.target	sm_100

	.elftype	@"ET_EXEC"


//--------------------- .note.nv.tkinfo           --------------------------
	.section	.note.nv.tkinfo,"",@"SHT_NOTE"
	.sectionflags	@"SHF_NOTE_NV_TKINFO"
	.tkinfo
        /*0018*/ 	.word	0x00000002
        /*0030*/ 	.string	""
        /*0030*/ 	.string	"ptxas"
        /*0030*/ 	.string	"Cuda compilation tools, release 13.0, V13.0.88"
        /*0030*/ 	.string	"Build cuda_13.0.r13.0/compiler.36424714_0"
        /*0030*/ 	.string	"-arch sm_100 -m 64 "



//--------------------- .note.nv.cuinfo           --------------------------
	.section	.note.nv.cuinfo,"",@"SHT_NOTE"
	.sectionflags	@"SHF_NOTE_NV_CUINFO"
        /*0018*/ 	.short	0x0002
        /*001a*/ 	.short	0x0064
        /*001c*/ 	.short	0x0082
	.zero		2


//--------------------- .nv.info                  --------------------------
	.section	.nv.info,"",@"SHT_CUDA_INFO"
	.align	4


	//----- nvinfo : EIATTR_REGCOUNT
	.align		4
        /*0000*/ 	.byte	0x04, 0x2f
        /*0002*/ 	.short	(.L_1 - .L_0)
	.align		4
.L_0:
        /*0004*/ 	.word	index@(_Z9runConwayPiS_ii)
        /*0008*/ 	.word	0x0000001b


	//----- nvinfo : EIATTR_FRAME_SIZE
	.align		4
.L_1:
        /*000c*/ 	.byte	0x04, 0x11
        /*000e*/ 	.short	(.L_3 - .L_2)
	.align		4
.L_2:
        /*0010*/ 	.word	index@(_Z9runConwayPiS_ii)
        /*0014*/ 	.word	0x00000000


	//----- nvinfo : EIATTR_MIN_STACK_SIZE
	.align		4
.L_3:
        /*0018*/ 	.byte	0x04, 0x12
        /*001a*/ 	.short	(.L_5 - .L_4)
	.align		4
.L_4:
        /*001c*/ 	.word	index@(_Z9runConwayPiS_ii)
        /*0020*/ 	.word	0x00000000
.L_5:


//--------------------- .nv.compat                --------------------------
	.section	.nv.compat,"",@"SHT_CUDA_COMPAT_INFO"
	.align	4
        /*0000*/ 	.byte	0x02, 0x09, 0x00, 0x00, 0x02, 0x02, 0x01, 0x00, 0x02, 0x05, 0x05, 0x00, 0x03, 0x07, 0x01, 0x01
        /*0010*/ 	.byte	0x02, 0x03, 0x00, 0x00, 0x02, 0x06, 0x01, 0x00, 0x04, 0x0b, 0x08, 0x00, 0x09, 0x00, 0x00, 0x00
        /*0020*/ 	.byte	0x00, 0x00, 0x00, 0x00


//--------------------- .nv.info._Z9runConwayPiS_ii --------------------------
	.section	.nv.info._Z9runConwayPiS_ii,"",@"SHT_CUDA_INFO"
	.sectionflags	@""
	.align	4


	//----- nvinfo : EIATTR_CUDA_API_VERSION
	.align		4
        /*0000*/ 	.byte	0x04, 0x37
        /*0002*/ 	.short	(.L_7 - .L_6)
.L_6:
        /*0004*/ 	.word	0x00000082


	//----- nvinfo : EIATTR_KPARAM_INFO
	.align		4
.L_7:
        /*0008*/ 	.byte	0x04, 0x17
        /*000a*/ 	.short	(.L_9 - .L_8)
.L_8:
        /*000c*/ 	.word	0x00000000
        /*0010*/ 	.short	0x0003
        /*0012*/ 	.short	0x0014
        /*0014*/ 	.byte	0x00, 0xf0, 0x11, 0x00


	//----- nvinfo : EIATTR_KPARAM_INFO
	.align		4
.L_9:
        /*0018*/ 	.byte	0x04, 0x17
        /*001a*/ 	.short	(.L_11 - .L_10)
.L_10:
        /*001c*/ 	.word	0x00000000
        /*0020*/ 	.short	0x0002
        /*0022*/ 	.short	0x0010
        /*0024*/ 	.byte	0x00, 0xf0, 0x11, 0x00


	//----- nvinfo : EIATTR_KPARAM_INFO
	.align		4
.L_11:
        /*0028*/ 	.byte	0x04, 0x17
        /*002a*/ 	.short	(.L_13 - .L_12)
.L_12:
        /*002c*/ 	.word	0x00000000
        /*0030*/ 	.short	0x0001
        /*0032*/ 	.short	0x0008
        /*0034*/ 	.byte	0x00, 0xf5, 0x21, 0x00


	//----- nvinfo : EIATTR_KPARAM_INFO
	.align		4
.L_13:
        /*0038*/ 	.byte	0x04, 0x17
        /*003a*/ 	.short	(.L_15 - .L_14)
.L_14:
        /*003c*/ 	.word	0x00000000
        /*0040*/ 	.short	0x0000
        /*0042*/ 	.short	0x0000
        /*0044*/ 	.byte	0x00, 0xf5, 0x21, 0x00


	//----- nvinfo : EIATTR_SPARSE_MMA_MASK
	.align		4
.L_15:
        /*0048*/ 	.byte	0x03, 0x50
        /*004a*/ 	.short	0x0000


	//----- nvinfo : EIATTR_MAXREG_COUNT
	.align		4
        /*004c*/ 	.byte	0x03, 0x1b
        /*004e*/ 	.short	0x00ff


	//----- nvinfo : EIATTR_NUM_BARRIERS
	.align		4
        /*0050*/ 	.byte	0x02, 0x4c
        /*0052*/ 	.byte	0x01
	.zero		1


	//----- nvinfo : EIATTR_MERCURY_ISA_VERSION
	.align		4
        /*0054*/ 	.byte	0x03, 0x5f
        /*0056*/ 	.short	0x0101


	//----- nvinfo : EIATTR_VRC_CTA_INIT_COUNT
	.align		4
        /*0058*/ 	.byte	0x02, 0x4a
	.zero		1
	.zero		1


	//----- nvinfo : EIATTR_EXIT_INSTR_OFFSETS
	.align		4
        /*005c*/ 	.byte	0x04, 0x1c
        /*005e*/ 	.short	(.L_17 - .L_16)


	//   ....[0]....
.L_16:
        /*0060*/ 	.word	0x00001410


	//----- nvinfo : EIATTR_CRS_STACK_SIZE
	.align		4
.L_17:
        /*0064*/ 	.byte	0x04, 0x1e
        /*0066*/ 	.short	(.L_19 - .L_18)
.L_18:
        /*0068*/ 	.word	0x00000000


	//----- nvinfo : EIATTR_CBANK_PARAM_SIZE
	.align		4
.L_19:
        /*006c*/ 	.byte	0x03, 0x19
        /*006e*/ 	.short	0x0018


	//----- nvinfo : EIATTR_PARAM_CBANK
	.align		4
        /*0070*/ 	.byte	0x04, 0x0a
        /*0072*/ 	.short	(.L_21 - .L_20)
	.align		4
.L_20:
        /*0074*/ 	.word	index@(.nv.constant0._Z9runConwayPiS_ii)
        /*0078*/ 	.short	0x0380
        /*007a*/ 	.short	0x0018


	//----- nvinfo : EIATTR_SW_WAR
	.align		4
.L_21:
        /*007c*/ 	.byte	0x04, 0x36
        /*007e*/ 	.short	(.L_23 - .L_22)
.L_22:
        /*0080*/ 	.word	0x00000008
.L_23:


//--------------------- .nv.callgraph             --------------------------
	.section	.nv.callgraph,"",@"SHT_CUDA_CALLGRAPH"
	.align	4
	.sectionentsize	8
	.align		4
        /*0000*/ 	.word	0x00000000
	.align		4
        /*0004*/ 	.word	0xffffffff
	.align		4
        /*0008*/ 	.word	0x00000000
	.align		4
        /*000c*/ 	.word	0xfffffffe
	.align		4
        /*0010*/ 	.word	0x00000000
	.align		4
        /*0014*/ 	.word	0xfffffffd
	.align		4
        /*0018*/ 	.word	0x00000000
	.align		4
        /*001c*/ 	.word	0xfffffffc


//--------------------- .text._Z9runConwayPiS_ii  --------------------------
	.section	.text._Z9runConwayPiS_ii,"ax",@progbits
	.align	128
        .global         _Z9runConwayPiS_ii
        .type           _Z9runConwayPiS_ii,@function
        .size           _Z9runConwayPiS_ii,(.L_x_22 - _Z9runConwayPiS_ii)
        .other          _Z9runConwayPiS_ii,@"STO_CUDA_ENTRY STV_DEFAULT"
_Z9runConwayPiS_ii:
.text._Z9runConwayPiS_ii:
[----:B------:R-:W-:Y:S01]  /*0000*/  LDC R1, c[0x0][0x37c] ;  /* 0x0000df00ff017b82 */ /* 0x000fe20000000800 */
[----:B------:R-:W0:Y:S07]  /*0010*/  S2R R0, SR_TID.X ;  /* 0x0000000000007919 */ /* 0x000e2e0000002100 */
[----:B------:R-:W0:Y:S01]  /*0020*/  S2UR UR4, SR_CTAID.X ;  /* 0x00000000000479c3 */ /* 0x000e220000002500 */
[----:B------:R-:W-:Y:S01]  /*0030*/  BSSY.RECONVERGENT B0, `(.L_x_0) ;  /* 0x0000010000007945 */ /* 0x000fe20003800200 */
[----:B------:R-:W1:Y:S01]  /*0040*/  LDCU UR6, c[0x0][0x390] ;  /* 0x00007200ff0677ac */ /* 0x000e620008000800 */
[----:B------:R-:W2:Y:S05]  /*0050*/  S2R R3, SR_TID.Y ;  /* 0x0000000000037919 */ /* 0x000eaa0000002200 */
[----:B------:R-:W0:Y:S08]  /*0060*/  LDC R15, c[0x0][0x360] ;  /* 0x0000d800ff0f7b82 */ /* 0x000e300000000800 */
[----:B------:R-:W2:Y:S08]  /*0070*/  S2UR UR5, SR_CTAID.Y ;  /* 0x00000000000579c3 */ /* 0x000eb00000002600 */
[----:B------:R-:W2:Y:S01]  /*0080*/  LDC R14, c[0x0][0x364] ;  /* 0x0000d900ff0e7b82 */ /* 0x000ea20000000800 */
[----:B0-----:R-:W-:-:S04]  /*0090*/  IMAD R15, R15, UR4, R0 ;  /* 0x000000040f0f7c24 */ /* 0x001fc8000f8e0200 */
[--C-:B------:R-:W-:Y:S02]  /*00a0*/  IMAD.MOV R0, RZ, RZ, -R15.reuse ;  /* 0x000000ffff007224 */ /* 0x100fe400078e0a0f */
[----:B------:R-:W-:Y:S02]  /*00b0*/  IMAD.MOV.U32 R2, RZ, RZ, R15 ;  /* 0x000000ffff027224 */ /* 0x000fe400078e000f */
[----:B-12---:R-:W-:-:S07]  /*00c0*/  IMAD R14, R14, UR5, R3 ;  /* 0x000000050e0e7c24 */ /* 0x006fce000f8e0203 */
.L_x_1:
[----:B------:R-:W-:Y:S01]  /*00d0*/  ISETP.GE.AND P0, PT, R2, UR6, PT ;  /* 0x0000000602007c0c */ /* 0x000fe2000bf06270 */
[----:B------:R-:W-:Y:S01]  /*00e0*/  IMAD.MOV.U32 R9, RZ, RZ, R2 ;  /* 0x000000ffff097224 */ /* 0x000fe200078e0002 */
[----:B------:R-:W-:Y:S01]  /*00f0*/  MOV R7, R0 ;  /* 0x0000000000077202 */ /* 0x000fe20000000f00 */
[----:B------:R-:W-:Y:S01]  /*0100*/  VIADD R0, R0, UR6 ;  /* 0x0000000600007c36 */ /* 0x000fe20008000000 */
[----:B------:R-:W-:-:S09]  /*0110*/  IADD3 R2, PT, PT, R2, -UR6, RZ ;  /* 0x8000000602027c10 */ /* 0x000fd2000fffe0ff */
[----:B------:R-:W-:Y:S05]  /*0120*/  @P0 BRA `(.L_x_1) ;  /* 0xfffffffc00e80947 */ /* 0x000fea000383ffff */
[----:B------:R-:W-:Y:S05]  /*0130*/  BSYNC.RECONVERGENT B0 ;  /* 0x0000000000007941 */ /* 0x000fea0003800200 */
.L_x_0:
[----:B------:R-:W-:Y:S01]  /*0140*/  UISETP.LT.U32.AND UP0, UPT, UR6, 0x1, UPT ;  /* 0x000000010600788c */ /* 0x000fe2000bf01070 */
[----:B------:R-:W-:Y:S01]  /*0150*/  VIMNMX R0, PT, PT, RZ, R9, !PT ;  /* 0x00000009ff007248 */ /* 0x000fe20007fe0100 */
[----:B------:R-:W-:Y:S01]  /*0160*/  BSSY.RECONVERGENT B0, `(.L_x_2) ;  /* 0x0000026000007945 */ /* 0x000fe20003800200 */
[----:B------:R-:W-:Y:S01]  /*0170*/  IADD3 R13, PT, PT, -R14, RZ, RZ ;  /* 0x000000ff0e0d7210 */ /* 0x000fe20007ffe1ff */
[----:B------:R-:W-:Y:S02]  /*0180*/  USEL UR4, UR6, 0x1, !UP0 ;  /* 0x0000000106047887 */ /* 0x000fe4000c000000 */
[----:B------:R-:W-:Y:S01]  /*0190*/  IMAD.IADD R0, R0, 0x1, R7 ;  /* 0x0000000100007824 */ /* 0x000fe200078e0207 */
[----:B------:R-:W0:Y:S03]  /*01a0*/  LDCU.64 UR8, c[0x0][0x358] ;  /* 0x00006b00ff0877ac */ /* 0x000e260008000a00 */
[----:B------:R-:W-:Y:S01]  /*01b0*/  IADD3 R7, PT, PT, RZ, -UR4, RZ ;  /* 0x80000004ff077c10 */ /* 0x000fe2000fffe0ff */
[C---:B------:R-:W-:Y:S01]  /*01c0*/  VIADD R4, R0.reuse, 0xffffffff ;  /* 0xffffffff00047836 */ /* 0x040fe20000000000 */
[C---:B------:R-:W-:Y:S01]  /*01d0*/  ISETP.NE.AND P0, PT, R0.reuse, RZ, PT ;  /* 0x000000ff0000720c */ /* 0x040fe20003f05270 */
[----:B------:R-:W1:Y:S01]  /*01e0*/  I2F.U32.RP R5, UR4 ;  /* 0x0000000400057d06 */ /* 0x000e620008209000 */
[----:B------:R-:W-:Y:S01]  /*01f0*/  ISETP.NE.U32.AND P3, PT, RZ, UR4, PT ;  /* 0x00000004ff007c0c */ /* 0x000fe2000bf65070 */
[----:B------:R-:W2:Y:S10]  /*0200*/  LDCU UR7, c[0x0][0x394] ;  /* 0x00007280ff0777ac */ /* 0x000eb40008000800 */
[----:B------:R-:W-:-:S02]  /*0210*/  @!P0 IADD3 R4, PT, PT, R0, RZ, RZ ;  /* 0x000000ff00048210 */ /* 0x000fc40007ffe0ff */
[----:B------:R-:W-:Y:S01]  /*0220*/  SEL R0, RZ, 0x1, !P0 ;  /* 0x00000001ff007807 */ /* 0x000fe20004000000 */
[----:B-1----:R-:W1:Y:S02]  /*0230*/  MUFU.RCP R5, R5 ;  /* 0x0000000500057308 */ /* 0x002e640000001000 */
[----:B-1----:R-:W-:-:S06]  /*0240*/  VIADD R2, R5, 0xffffffe ;  /* 0x0ffffffe05027836 */ /* 0x002fcc0000000000 */
[----:B------:R1:W3:Y:S02]  /*0250*/  F2I.FTZ.U32.TRUNC.NTZ R3, R2 ;  /* 0x0000000200037305 */ /* 0x0002e4000021f000 */
[----:B-1----:R-:W-:Y:S02]  /*0260*/  IMAD.MOV.U32 R2, RZ, RZ, RZ ;  /* 0x000000ffff027224 */ /* 0x002fe400078e00ff */
[----:B---3--:R-:W-:-:S04]  /*0270*/  IMAD R7, R7, R3, RZ ;  /* 0x0000000307077224 */ /* 0x008fc800078e02ff */
[----:B------:R-:W-:-:S04]  /*0280*/  IMAD.HI.U32 R3, R3, R7, R2 ;  /* 0x0000000703037227 */ /* 0x000fc800078e0002 */
[----:B------:R-:W-:Y:S02]  /*0290*/  IMAD.MOV.U32 R2, RZ, RZ, R14 ;  /* 0x000000ffff027224 */ /* 0x000fe400078e000e */
[----:B------:R-:W-:-:S04]  /*02a0*/  IMAD.HI.U32 R3, R3, R4, RZ ;  /* 0x0000000403037227 */ /* 0x000fc800078e00ff */
[----:B------:R-:W-:-:S04]  /*02b0*/  IMAD.MOV R5, RZ, RZ, -R3 ;  /* 0x000000ffff057224 */ /* 0x000fc800078e0a03 */
[----:B------:R-:W-:-:S05]  /*02c0*/  IMAD R4, R5, UR4, R4 ;  /* 0x0000000405047c24 */ /* 0x000fca000f8e0204 */
[----:B------:R-:W-:-:S13]  /*02d0*/  ISETP.GE.U32.AND P1, PT, R4, UR4, PT ;  /* 0x0000000404007c0c */ /* 0x000fda000bf26070 */
[----:B------:R-:W-:Y:S01]  /*02e0*/  @P1 VIADD R4, R4, -UR4 ;  /* 0x8000000404041c36 */ /* 0x000fe20008000000 */
[----:B------:R-:W-:-:S04]  /*02f0*/  @P1 IADD3 R3, PT, PT, R3, 0x1, RZ ;  /* 0x0000000103031810 */ /* 0x000fc80007ffe0ff */
[----:B------:R-:W-:-:S13]  /*0300*/  ISETP.GE.U32.AND P2, PT, R4, UR4, PT ;  /* 0x0000000404007c0c */ /* 0x000fda000bf46070 */
[----:B------:R-:W-:Y:S01]  /*0310*/  @P2 VIADD R3, R3, 0x1 ;  /* 0x0000000103032836 */ /* 0x000fe20000000000 */
[----:B------:R-:W-:-:S05]  /*0320*/  @!P3 LOP3.LUT R3, RZ, UR4, RZ, 0x33, !PT ;  /* 0x00000004ff03bc12 */ /* 0x000fca000f8e33ff */
[----:B------:R-:W-:-:S04]  /*0330*/  IMAD.IADD R0, R0, 0x1, R3 ;  /* 0x0000000100007824 */ /* 0x000fc800078e0203 */
[----:B------:R-:W-:Y:S02]  /*0340*/  IMAD R9, R0, UR6, R9 ;  /* 0x0000000600097c24 */ /* 0x000fe4000f8e0209 */
[----:B0-2---:R-:W-:-:S07]  /*0350*/  IMAD.MOV.U32 R0, RZ, RZ, R13 ;  /* 0x000000ffff007224 */ /* 0x005fce00078e000d */
.L_x_3:
[----:B------:R-:W-:Y:S01]  /*0360*/  ISETP.GE.AND P0, PT, R2, UR7, PT ;  /* 0x0000000702007c0c */ /* 0x000fe2000bf06270 */
[----:B------:R-:W-:Y:S01]  /*0370*/  IMAD.MOV.U32 R11, RZ, RZ, R2 ;  /* 0x000000ffff0b7224 */ /* 0x000fe200078e0002 */
[----:B------:R-:W-:Y:S01]  /*0380*/  MOV R7, R0 ;  /* 0x0000000000077202 */ /* 0x000fe20000000f00 */
[----:B------:R-:W-:Y:S01]  /*0390*/  VIADD R0, R0, UR7 ;  /* 0x0000000700007c36 */ /* 0x000fe20008000000 */
[----:B------:R-:W-:-:S09]  /*03a0*/  IADD3 R2, PT, PT, R2, -UR7, RZ ;  /* 0x8000000702027c10 */ /* 0x000fd2000fffe0ff */
[----:B------:R-:W-:Y:S05]  /*03b0*/  @P0 BRA `(.L_x_3) ;  /* 0xfffffffc00e80947 */ /* 0x000fea000383ffff */
[----:B------:R-:W-:Y:S05]  /*03c0*/  BSYNC.RECONVERGENT B0 ;  /* 0x0000000000007941 */ /* 0x000fea0003800200 */
.L_x_2:
[----:B------:R-:W-:Y:S01]  /*03d0*/  UISETP.LT.U32.AND UP0, UPT, UR7, 0x1, UPT ;  /* 0x000000010700788c */ /* 0x000fe2000bf01070 */
[----:B------:R-:W-:-:S03]  /*03e0*/  VIMNMX R0, PT, PT, RZ, R11, !PT ;  /* 0x0000000bff007248 */ /* 0x000fc60007fe0100 */
[----:B------:R-:W-:Y:S02]  /*03f0*/  USEL UR5, UR7, 0x1, !UP0 ;  /* 0x0000000107057887 */ /* 0x000fe4000c000000 */
[----:B------:R-:W-:-:S04]  /*0400*/  IMAD.IADD R0, R0, 0x1, R7 ;  /* 0x0000000100007824 */ /* 0x000fc800078e0207 */
[----:B------:R-:W-:Y:S01]  /*0410*/  IADD3 R7, PT, PT, RZ, -UR5, RZ ;  /* 0x80000005ff077c10 */ /* 0x000fe2000fffe0ff */
[C---:B------:R-:W-:Y:S01]  /*0420*/  VIADD R4, R0.reuse, 0xffffffff ;  /* 0xffffffff00047836 */ /* 0x040fe20000000000 */
[----:B------:R-:W-:Y:S01]  /*0430*/  ISETP.NE.AND P0, PT, R0, RZ, PT ;  /* 0x000000ff0000720c */ /* 0x000fe20003f05270 */
[----:B------:R-:W0:Y:S01]  /*0440*/  I2F.U32.RP R5, UR5 ;  /* 0x0000000500057d06 */ /* 0x000e220008209000 */
[----:B------:R-:W-:-:S11]  /*0450*/  ISETP.NE.U32.AND P3, PT, RZ, UR5, PT ;  /* 0x00000005ff007c0c */ /* 0x000fd6000bf65070 */
[----:B------:R-:W-:Y:S02]  /*0460*/  @!P0 IADD3 R4, PT, PT, R0, RZ, RZ ;  /* 0x000000ff00048210 */ /* 0x000fe40007ffe0ff */
[----:B------:R-:W-:Y:S01]  /*0470*/  SEL R0, RZ, 0x1, !P0 ;  /* 0x00000001ff007807 */ /* 0x000fe20004000000 */
[----:B0-----:R-:W0:Y:S02]  /*0480*/  MUFU.RCP R5, R5 ;  /* 0x0000000500057308 */ /* 0x001e240000001000 */
[----:B0-----:R-:W-:-:S06]  /*0490*/  VIADD R2, R5, 0xffffffe ;  /* 0x0ffffffe05027836 */ /* 0x001fcc0000000000 */
[----:B------:R0:W1:Y:S02]  /*04a0*/  F2I.FTZ.U32.TRUNC.NTZ R3, R2 ;  /* 0x0000000200037305 */ /* 0x000064000021f000 */
[----:B0-----:R-:W-:Y:S02]  /*04b0*/  IMAD.MOV.U32 R2, RZ, RZ, RZ ;  /* 0x000000ffff027224 */ /* 0x001fe400078e00ff */
[----:B-1----:R-:W-:-:S04]  /*04c0*/  IMAD R7, R7, R3, RZ ;  /* 0x0000000307077224 */ /* 0x002fc800078e02ff */
[----:B------:R-:W-:-:S06]  /*04d0*/  IMAD.HI.U32 R3, R3, R7, R2 ;  /* 0x0000000703037227 */ /* 0x000fcc00078e0002 */
[----:B------:R-:W-:-:S04]  /*04e0*/  IMAD.HI.U32 R5, R3, R4, RZ ;  /* 0x0000000403057227 */ /* 0x000fc800078e00ff */
[----:B------:R-:W-:-:S04]  /*04f0*/  IMAD.MOV R3, RZ, RZ, -R5 ;  /* 0x000000ffff037224 */ /* 0x000fc800078e0a05 */
[----:B------:R-:W-:Y:S02]  /*0500*/  IMAD R4, R3, UR5, R4 ;  /* 0x0000000503047c24 */ /* 0x000fe4000f8e0204 */
[----:B------:R-:W0:Y:S03]  /*0510*/  LDC.64 R2, c[0x0][0x380] ;  /* 0x0000e000ff027b82 */ /* 0x000e260000000a00 */
[----:B------:R-:W-:-:S13]  /*0520*/  ISETP.GE.U32.AND P1, PT, R4, UR5, PT ;  /* 0x0000000504007c0c */ /* 0x000fda000bf26070 */
[----:B------:R-:W-:Y:S01]  /*0530*/  @P1 VIADD R4, R4, -UR5 ;  /* 0x8000000504041c36 */ /* 0x000fe20008000000 */
[----:B------:R-:W-:-:S04]  /*0540*/  @P1 IADD3 R5, PT, PT, R5, 0x1, RZ ;  /* 0x0000000105051810 */ /* 0x000fc80007ffe0ff */
[----:B------:R-:W-:-:S13]  /*0550*/  ISETP.GE.U32.AND P2, PT, R4, UR5, PT ;  /* 0x0000000504007c0c */ /* 0x000fda000bf46070 */
[----:B------:R-:W-:Y:S01]  /*0560*/  @P2 VIADD R5, R5, 0x1 ;  /* 0x0000000105052836 */ /* 0x000fe20000000000 */
[----:B------:R-:W-:-:S05]  /*0570*/  @!P3 LOP3.LUT R5, RZ, UR5, RZ, 0x33, !PT ;  /* 0x00000005ff05bc12 */ /* 0x000fca000f8e33ff */
[----:B------:R-:W-:-:S04]  /*0580*/  IMAD.IADD R0, R0, 0x1, R5 ;  /* 0x0000000100007824 */ /* 0x000fc800078e0205 */
[----:B------:R-:W-:-:S04]  /*0590*/  IMAD R0, R0, UR7, R11 ;  /* 0x0000000700007c24 */ /* 0x000fc8000f8e020b */
[----:B------:R-:W-:-:S04]  /*05a0*/  IMAD R12, R0, UR6, R9 ;  /* 0x00000006000c7c24 */ /* 0x000fc8000f8e0209 */
[----:B0-----:R-:W-:-:S05]  /*05b0*/  IMAD.WIDE R2, R12, 0x4, R2 ;  /* 0x000000040c027825 */ /* 0x001fca00078e0202 */
[----:B------:R0:W5:Y:S01]  /*05c0*/  LDG.E R11, desc[UR8][R2.64] ;  /* 0x00000008020b7981 */ /* 0x000162000c1e1900 */
[----:B------:R-:W-:Y:S01]  /*05d0*/  IADD3 R10, PT, PT, -R15, 0x1, RZ ;  /* 0x000000010f0a7810 */ /* 0x000fe20007ffe1ff */
[C---:B------:R-:W-:Y:S01]  /*05e0*/  VIADD R6, R14.reuse, 0x1 ;  /* 0x000000010e067836 */ /* 0x040fe20000000000 */
[C---:B------:R-:W-:Y:S01]  /*05f0*/  IADD3 R9, PT, PT, -R14.reuse, 0x1, RZ ;  /* 0x000000010e097810 */ /* 0x040fe20007ffe1ff */
[----:B------:R-:W-:Y:S01]  /*0600*/  IMAD.MOV.U32 R20, RZ, RZ, RZ ;  /* 0x000000ffff147224 */ /* 0x000fe200078e00ff */
[----:B------:R-:W-:Y:S01]  /*0610*/  IADD3 R8, PT, PT, R14, -0x1, RZ ;  /* 0xffffffff0e087810 */ /* 0x000fe20007ffe0ff */
[----:B------:R-:W-:Y:S01]  /*0620*/  UMOV UR6, 0xffffffff ;  /* 0xffffffff00067882 */ /* 0x000fe20000000000 */
[----:B------:R-:W-:-:S07]  /*0630*/  LOP3.LUT R7, RZ, R14, RZ, 0x33, !PT ;  /* 0x0000000eff077212 */ /* 0x000fce00078e33ff */
.L_x_17:
[----:B------:R-:W-:Y:S01]  /*0640*/  IADD3 R0, PT, PT, R15, UR6, RZ ;  /* 0x000000060f007c10 */ /* 0x000fe2000fffe0ff */
[----:B------:R-:W-:Y:S01]  /*0650*/  BSSY.RECONVERGENT B0, `(.L_x_4) ;  /* 0x000000a000007945 */ /* 0x000fe20003800200 */
[----:B0-----:R-:W-:Y:S01]  /*0660*/  IMAD.MOV.U32 R2, RZ, RZ, R10 ;  /* 0x000000ffff027224 */ /* 0x001fe200078e000a */
[----:B------:R-:W0:Y:S02]  /*0670*/  LDCU UR7, c[0x0][0x390] ;  /* 0x00007200ff0777ac */ /* 0x000e240008000800 */
[----:B------:R-:W-:-:S07]  /*0680*/  IMAD.MOV.U32 R3, RZ, RZ, R0 ;  /* 0x000000ffff037224 */ /* 0x000fce00078e0000 */
.L_x_5:
[C---:B0-----:R-:W-:Y:S01]  /*0690*/  ISETP.GE.AND P0, PT, R3.reuse, UR7, PT ;  /* 0x0000000703007c0c */ /* 0x041fe2000bf06270 */
[----:B------:R-:W-:Y:S01]  /*06a0*/  IMAD.MOV.U32 R5, RZ, RZ, R3 ;  /* 0x000000ffff057224 */ /* 0x000fe200078e0003 */
[----:B------:R-:W-:Y:S01]  /*06b0*/  MOV R17, R2 ;  /* 0x0000000200117202 */ /* 0x000fe20000000f00 */
[----:B------:R-:W-:Y:S01]  /*06c0*/  VIADD R2, R2, UR7 ;  /* 0x0000000702027c36 */ /* 0x000fe20008000000 */
[----:B------:R-:W-:-:S09]  /*06d0*/  IADD3 R3, PT, PT, R3, -UR7, RZ ;  /* 0x8000000703037c10 */ /* 0x000fd2000fffe0ff */
[----:B------:R-:W-:Y:S05]  /*06e0*/  @P0 BRA `(.L_x_5) ;  /* 0xfffffffc00e80947 */ /* 0x000fea000383ffff */
[----:B------:R-:W-:Y:S05]  /*06f0*/  BSYNC.RECONVERGENT B0 ;  /* 0x0000000000007941 */ /* 0x000fea0003800200 */
.L_x_4:
[----:B------:R-:W0:Y:S01]  /*0700*/  I2F.U32.RP R18, UR4 ;  /* 0x0000000400127d06 */ /* 0x000e220008209000 */
[----:B------:R-:W-:Y:S01]  /*0710*/  VIMNMX R2, PT, PT, RZ, R5, !PT ;  /* 0x00000005ff027248 */ /* 0x000fe20007fe0100 */
[----:B------:R-:W-:Y:S01]  /*0720*/  BSSY.RECONVERGENT B0, `(.L_x_6) ;  /* 0x0000023000007945 */ /* 0x000fe20003800200 */
[----:B------:R-:W1:Y:S03]  /*0730*/  LDCU UR10, c[0x0][0x394] ;  /* 0x00007280ff0a77ac */ /* 0x000e660008000800 */
[----:B------:R-:W-:Y:S01]  /*0740*/  IMAD.IADD R4, R2, 0x1, R17 ;  /* 0x0000000102047824 */ /* 0x000fe200078e0211 */
[----:B------:R-:W-:Y:S01]  /*0750*/  IADD3 R17, PT, PT, RZ, -UR4, RZ ;  /* 0x80000004ff117c10 */ /* 0x000fe2000fffe0ff */
[----:B------:R-:W-:Y:S02]  /*0760*/  IMAD.MOV.U32 R2, RZ, RZ, RZ ;  /* 0x000000ffff027224 */ /* 0x000fe400078e00ff */
[C---:B------:R-:W-:Y:S01]  /*0770*/  VIADD R16, R4.reuse, 0xffffffff ;  /* 0xffffffff04107836 */ /* 0x040fe20000000000 */
[----:B------:R-:W-:Y:S01]  /*0780*/  ISETP.NE.AND P1, PT, R4, RZ, PT ;  /* 0x000000ff0400720c */ /* 0x000fe20003f25270 */
[----:B0-----:R-:W0:-:S12]  /*0790*/  MUFU.RCP R18, R18 ;  /* 0x0000001200127308 */ /* 0x001e180000001000 */
[----:B------:R-:W-:Y:S01]  /*07a0*/  @!P1 IADD3 R16, PT, PT, R4, RZ, RZ ;  /* 0x000000ff04109210 */ /* 0x000fe20007ffe0ff */
[----:B0-----:R-:W-:-:S04]  /*07b0*/  VIADD R19, R18, 0xffffffe ;  /* 0x0ffffffe12137836 */ /* 0x001fc80000000000 */
[----:B------:R-:W0:Y:S02]  /*07c0*/  F2I.FTZ.U32.TRUNC.NTZ R3, R19 ;  /* 0x0000001300037305 */ /* 0x000e24000021f000 */
[----:B0-----:R-:W-:-:S04]  /*07d0*/  IMAD R17, R17, R3, RZ ;  /* 0x0000000311117224 */ /* 0x001fc800078e02ff */
[----:B------:R-:W-:Y:S01]  /*07e0*/  IMAD.HI.U32 R17, R3, R17, R2 ;  /* 0x0000001103117227 */ /* 0x000fe200078e0002 */
[----:B------:R-:W-:-:S05]  /*07f0*/  SEL R2, RZ, 0x1, !P1 ;  /* 0x00000001ff027807 */ /* 0x000fca0004800000 */
[----:B------:R-:W-:-:S04]  /*0800*/  IMAD.HI.U32 R3, R17, R16, RZ ;  /* 0x0000001011037227 */ /* 0x000fc800078e00ff */
[----:B------:R-:W-:-:S04]  /*0810*/  IMAD.MOV R19, RZ, RZ, -R3 ;  /* 0x000000ffff137224 */ /* 0x000fc800078e0a03 */
[----:B------:R-:W-:-:S05]  /*0820*/  IMAD R16, R19, UR4, R16 ;  /* 0x0000000413107c24 */ /* 0x000fca000f8e0210 */
[----:B------:R-:W-:-:S13]  /*0830*/  ISETP.GE.U32.AND P0, PT, R16, UR4, PT ;  /* 0x0000000410007c0c */ /* 0x000fda000bf06070 */
[----:B------:R-:W-:Y:S01]  /*0840*/  @P0 VIADD R16, R16, -UR4 ;  /* 0x8000000410100c36 */ /* 0x000fe20008000000 */
[----:B------:R-:W-:Y:S02]  /*0850*/  @P0 IADD3 R3, PT, PT, R3, 0x1, RZ ;  /* 0x0000000103030810 */ /* 0x000fe40007ffe0ff */
[----:B------:R-:W-:Y:S02]  /*0860*/  ISETP.NE.U32.AND P0, PT, RZ, UR4, PT ;  /* 0x00000004ff007c0c */ /* 0x000fe4000bf05070 */
[----:B------:R-:W-:Y:S02]  /*0870*/  ISETP.GE.U32.AND P2, PT, R16, UR4, PT ;  /* 0x0000000410007c0c */ /* 0x000fe4000bf46070 */
[----:B------:R-:W-:-:S11]  /*0880*/  LOP3.LUT R16, RZ, UR4, RZ, 0x33, !PT ;  /* 0x00000004ff107c12 */ /* 0x000fd6000f8e33ff */
[----:B------:R-:W-:-:S05]  /*0890*/  @P2 VIADD R3, R3, 0x1 ;  /* 0x0000000103032836 */ /* 0x000fca0000000000 */
[----:B------:R-:W-:-:S05]  /*08a0*/  SEL R3, R16, R3, !P0 ;  /* 0x0000000310037207 */ /* 0x000fca0004000000 */
[----:B------:R-:W-:Y:S01]  /*08b0*/  IMAD.IADD R2, R2, 0x1, R3 ;  /* 0x0000000102027824 */ /* 0x000fe200078e0203 */
[----:B------:R-:W-:-:S03]  /*08c0*/  MOV R3, R9 ;  /* 0x0000000900037202 */ /* 0x000fc60000000f00 */
[----:B------:R-:W-:Y:S02]  /*08d0*/  IMAD R5, R2, UR7, R5 ;  /* 0x0000000702057c24 */ /* 0x000fe4000f8e0205 */
[----:B-1----:R-:W-:-:S07]  /*08e0*/  IMAD.MOV.U32 R2, RZ, RZ, R8 ;  /* 0x000000ffff027224 */ /* 0x002fce00078e0008 */
.L_x_7:
[C---:B------:R-:W-:Y:S01]  /*08f0*/  ISETP.GE.AND P1, PT, R2.reuse, UR10, PT ;  /* 0x0000000a02007c0c */ /* 0x040fe2000bf26270 */
[----:B------:R-:W-:Y:S01]  /*0900*/  IMAD.MOV.U32 R19, RZ, RZ, R3 ;  /* 0x000000ffff137224 */ /* 0x000fe200078e0003 */
[----:B------:R-:W-:Y:S01]  /*0910*/  MOV R4, R2 ;  /* 0x0000000200047202 */ /* 0x000fe20000000f00 */
[----:B------:R-:W-:Y:S02]  /*0920*/  VIADD R3, R3, UR10 ;  /* 0x0000000a03037c36 */ /* 0x000fe40008000000 */
[----:B------:R-:W-:-:S08]  /*0930*/  VIADD R2, R2, -UR10 ;  /* 0x8000000a02027c36 */ /* 0x000fd00008000000 */
[----:B------:R-:W-:Y:S05]  /*0940*/  @P1 BRA `(.L_x_7) ;  /* 0xfffffffc00e81947 */ /* 0x000fea000383ffff */
[----:B------:R-:W-:Y:S05]  /*0950*/  BSYNC.RECONVERGENT B0 ;  /* 0x0000000000007941 */ /* 0x000fea0003800200 */
.L_x_6:
[----:B------:R-:W0:Y:S01]  /*0960*/  I2F.U32.RP R21, UR5 ;  /* 0x0000000500157d06 */ /* 0x000e220008209000 */
[----:B------:R-:W-:-:S05]  /*0970*/  VIMNMX R2, PT, PT, RZ, R4, !PT ;  /* 0x00000004ff027248 */ /* 0x000fca0007fe0100 */
[----:B------:R-:W-:Y:S02]  /*0980*/  IMAD.IADD R18, R2, 0x1, R19 ;  /* 0x0000000102127824 */ /* 0x000fe400078e0213 */
[----:B------:R-:W-:Y:S01]  /*0990*/  HFMA2 R2, -RZ, RZ, 0, 0 ;  /* 0x00000000ff027431 */ /* 0x000fe200000001ff */
[----:B------:R-:W-:Y:S01]  /*09a0*/  IADD3 R19, PT, PT, RZ, -UR5, RZ ;  /* 0x80000005ff137c10 */ /* 0x000fe2000fffe0ff */
[C---:B------:R-:W-:Y:S01]  /*09b0*/  VIADD R22, R18.reuse, 0xffffffff ;  /* 0xffffffff12167836 */ /* 0x040fe20000000000 */
[----:B------:R-:W-:Y:S01]  /*09c0*/  ISETP.NE.AND P2, PT, R18, RZ, PT ;  /* 0x000000ff1200720c */ /* 0x000fe20003f45270 */
[----:B0-----:R-:W0:-:S12]  /*09d0*/  MUFU.RCP R21, R21 ;  /* 0x0000001500157308 */ /* 0x001e180000001000 */
[----:B------:R-:W-:Y:S01]  /*09e0*/  @!P2 IMAD.MOV R22, RZ, RZ, R18 ;  /* 0x000000ffff16a224 */ /* 0x000fe200078e0212 */
[----:B------:R-:W-:Y:S02]  /*09f0*/  LOP3.LUT R18, RZ, UR5, RZ, 0x33, !PT ;  /* 0x00000005ff127c12 */ /* 0x000fe4000f8e33ff */
[----:B0-----:R-:W-:Y:S02]  /*0a00*/  IADD3 R3, PT, PT, R21, 0xffffffe, RZ ;  /* 0x0ffffffe15037810 */ /* 0x001fe40007ffe0ff */
[----:B------:R-:W-:-:S04]  /*0a10*/  SEL R21, RZ, 0x1, !P2 ;  /* 0x00000001ff157807 */ /* 0x000fc80005000000 */
[----:B------:R-:W0:Y:S02]  /*0a20*/  F2I.FTZ.U32.TRUNC.NTZ R3, R3 ;  /* 0x0000000300037305 */ /* 0x000e24000021f000 */
[----:B0-----:R-:W-:-:S04]  /*0a30*/  IMAD R19, R19, R3, RZ ;  /* 0x0000000313137224 */ /* 0x001fc800078e02ff */
[----:B------:R-:W-:-:S06]  /*0a40*/  IMAD.HI.U32 R19, R3, R19, R2 ;  /* 0x0000001303137227 */ /* 0x000fcc00078e0002 */
[----:B------:R-:W-:-:S05]  /*0a50*/  IMAD.HI.U32 R23, R19, R22, RZ ;  /* 0x0000001613177227 */ /* 0x000fca00078e00ff */
[----:B------:R-:W-:-:S05]  /*0a60*/  IADD3 R3, PT, PT, -R23, RZ, RZ ;  /* 0x000000ff17037210 */ /* 0x000fca0007ffe1ff */
[----:B------:R-:W-:Y:S02]  /*0a70*/  IMAD R22, R3, UR5, R22 ;  /* 0x0000000503167c24 */ /* 0x000fe4000f8e0216 */
[----:B------:R-:W0:Y:S03]  /*0a80*/  LDC.64 R2, c[0x0][0x380] ;  /* 0x0000e000ff027b82 */ /* 0x000e260000000a00 */
[----:B------:R-:W-:-:S13]  /*0a90*/  ISETP.GE.U32.AND P1, PT, R22, UR5, PT ;  /* 0x0000000516007c0c */ /* 0x000fda000bf26070 */
[----:B------:R-:W-:Y:S01]  /*0aa0*/  @P1 VIADD R22, R22, -UR5 ;  /* 0x8000000516161c36 */ /* 0x000fe20008000000 */
[----:B------:R-:W-:Y:S02]  /*0ab0*/  @P1 IADD3 R23, PT, PT, R23, 0x1, RZ ;  /* 0x0000000117171810 */ /* 0x000fe40007ffe0ff */
[----:B------:R-:W-:Y:S02]  /*0ac0*/  ISETP.NE.U32.AND P1, PT, RZ, UR5, PT ;  /* 0x00000005ff007c0c */ /* 0x000fe4000bf25070 */
[----:B------:R-:W-:-:S13]  /*0ad0*/  ISETP.GE.U32.AND P3, PT, R22, UR5, PT ;  /* 0x0000000516007c0c */ /* 0x000fda000bf66070 */
[----:B------:R-:W-:-:S05]  /*0ae0*/  @P3 VIADD R23, R23, 0x1 ;  /* 0x0000000117173836 */ /* 0x000fca0000000000 */
[----:B------:R-:W-:-:S04]  /*0af0*/  SEL R22, R18, R23, !P1 ;  /* 0x0000001712167207 */ /* 0x000fc80004800000 */
[----:B------:R-:W-:-:S05]  /*0b00*/  IADD3 R21, PT, PT, R21, R22, RZ ;  /* 0x0000001615157210 */ /* 0x000fca0007ffe0ff */
[----:B------:R-:W-:-:S04]  /*0b10*/  IMAD R4, R21, UR10, R4 ;  /* 0x0000000a15047c24 */ /* 0x000fc8000f8e0204 */
[----:B------:R-:W-:-:S04]  /*0b20*/  IMAD R5, R4, UR7, R5 ;  /* 0x0000000704057c24 */ /* 0x000fc8000f8e0205 */
[----:B0-----:R-:W-:-:S06]  /*0b30*/  IMAD.WIDE R4, R5, 0x4, R2 ;  /* 0x0000000405047825 */ /* 0x001fcc00078e0202 */
[----:B------:R-:W2:Y:S01]  /*0b40*/  LDG.E R5, desc[UR8][R4.64] ;  /* 0x0000000804057981 */ /* 0x000ea2000c1e1900 */
[----:B------:R-:W-:Y:S01]  /*0b50*/  UISETP.NE.AND UP0, UPT, UR6, URZ, UPT ;  /* 0x000000ff0600728c */ /* 0x000fe2000bf05270 */
[----:B--2---:R-:W-:-:S08]  /*0b60*/  IMAD.IADD R20, R5, 0x1, R20 ;  /* 0x0000000105147824 */ /* 0x004fd000078e0214 */
[----:B------:R-:W-:Y:S05]  /*0b70*/  BRA.U !UP0, `(.L_x_8) ;  /* 0x0000000108e87547 */ /* 0x000fea000b800000 */
[----:B------:R-:W-:Y:S01]  /*0b80*/  BSSY.RECONVERGENT B0, `(.L_x_9) ;  /* 0x0000009000007945 */ /* 0x000fe20003800200 */
[----:B------:R-:W-:Y:S01]  /*0b90*/  MOV R5, R10 ;  /* 0x0000000a00057202 */ /* 0x000fe20000000f00 */
[----:B------:R-:W-:-:S07]  /*0ba0*/  IMAD.MOV.U32 R21, RZ, RZ, R0 ;  /* 0x000000ffff157224 */ /* 0x000fce00078e0000 */
.L_x_10:
[C---:B------:R-:W-:Y:S01]  /*0bb0*/  ISETP.GE.AND P2, PT, R21.reuse, UR7, PT ;  /* 0x0000000715007c0c */ /* 0x040fe2000bf46270 */
[----:B------:R-:W-:Y:S01]  /*0bc0*/  IMAD.MOV.U32 R4, RZ, RZ, R21 ;  /* 0x000000ffff047224 */ /* 0x000fe200078e0015 */
[----:B------:R-:W-:Y:S01]  /*0bd0*/  MOV R22, R5 ;  /* 0x0000000500167202 */ /* 0x000fe20000000f00 */
[----:B------:R-:W-:Y:S01]  /*0be0*/  VIADD R21, R21, -UR7 ;  /* 0x8000000715157c36 */ /* 0x000fe20008000000 */
[----:B------:R-:W-:-:S09]  /*0bf0*/  IADD3 R5, PT, PT, R5, UR7, RZ ;  /* 0x0000000705057c10 */ /* 0x000fd2000fffe0ff */
[----:B------:R-:W-:Y:S05]  /*0c00*/  @P2 BRA `(.L_x_10) ;  /* 0xfffffffc00e82947 */ /* 0x000fea000383ffff */
[----:B------:R-:W-:Y:S05]  /*0c10*/  BSYNC.RECONVERGENT B0 ;  /* 0x0000000000007941 */ /* 0x000fea0003800200 */
.L_x_9:
[----:B------:R-:W-:Y:S01]  /*0c20*/  VIMNMX R5, PT, PT, RZ, R4, !PT ;  /* 0x00000004ff057248 */ /* 0x000fe20007fe0100 */
[----:B------:R-:W-:Y:S03]  /*0c30*/  BSSY.RECONVERGENT B0, `(.L_x_11) ;  /* 0x0000019000007945 */ /* 0x000fe60003800200 */
[----:B------:R-:W-:-:S04]  /*0c40*/  IADD3 R5, PT, PT, R5, R22, RZ ;  /* 0x0000001605057210 */ /* 0x000fc80007ffe0ff */
[C---:B------:R-:W-:Y:S01]  /*0c50*/  ISETP.NE.AND P2, PT, R5.reuse, RZ, PT ;  /* 0x000000ff0500720c */ /* 0x040fe20003f45270 */
[----:B------:R-:W-:-:S12]  /*0c60*/  VIADD R22, R5, 0xffffffff ;  /* 0xffffffff05167836 */ /* 0x000fd80000000000 */
[----:B------:R-:W-:-:S05]  /*0c70*/  @!P2 IADD3 R22, PT, PT, R5, RZ, RZ ;  /* 0x000000ff0516a210 */ /* 0x000fca0007ffe0ff */
[----:B------:R-:W-:-:S04]  /*0c80*/  IMAD.HI.U32 R21, R17, R22, RZ ;  /* 0x0000001611157227 */ /* 0x000fc800078e00ff */
[----:B------:R-:W-:-:S04]  /*0c90*/  IMAD.MOV R5, RZ, RZ, -R21 ;  /* 0x000000ffff057224 */ /* 0x000fc800078e0a15 */
[----:B------:R-:W-:Y:S01]  /*0ca0*/  IMAD R22, R5, UR4, R22 ;  /* 0x0000000405167c24 */ /* 0x000fe2000f8e0216 */
[----:B------:R-:W-:-:S04]  /*0cb0*/  SEL R5, RZ, 0x1, !P2 ;  /* 0x00000001ff057807 */ /* 0x000fc80005000000 */
[----:B------:R-:W-:-:S13]  /*0cc0*/  ISETP.GE.U32.AND P3, PT, R22, UR4, PT ;  /* 0x0000000416007c0c */ /* 0x000fda000bf66070 */
[----:B------:R-:W-:Y:S01]  /*0cd0*/  @P3 IADD3 R22, PT, PT, R22, -UR4, RZ ;  /* 0x8000000416163c10 */ /* 0x000fe2000fffe0ff */
[----:B------:R-:W-:-:S03]  /*0ce0*/  @P3 VIADD R21, R21, 0x1 ;  /* 0x0000000115153836 */ /* 0x000fc60000000000 */
[----:B------:R-:W-:-:S13]  /*0cf0*/  ISETP.GE.U32.AND P4, PT, R22, UR4, PT ;  /* 0x0000000416007c0c */ /* 0x000fda000bf86070 */
[----:B------:R-:W-:-:S04]  /*0d00*/  @P4 IADD3 R21, PT, PT, R21, 0x1, RZ ;  /* 0x0000000115154810 */ /* 0x000fc80007ffe0ff */
[----:B------:R-:W-:Y:S02]  /*0d10*/  SEL R22, R16, R21, !P0 ;  /* 0x0000001510167207 */ /* 0x000fe40004000000 */
[----:B------:R-:W-:-:S03]  /*0d20*/  MOV R21, R13 ;  /* 0x0000000d00157202 */ /* 0x000fc60000000f00 */
[----:B------:R-:W-:Y:S02]  /*0d30*/  IMAD.IADD R5, R5, 0x1, R22 ;  /* 0x0000000105057824 */ /* 0x000fe400078e0216 */
[----:B------:R-:W-:Y:S02]  /*0d40*/  IMAD.MOV.U32 R22, RZ, RZ, R14 ;  /* 0x000000ffff167224 */ /* 0x000fe400078e000e */
[----:B------:R-:W-:-:S07]  /*0d50*/  IMAD R4, R5, UR7, R4 ;  /* 0x0000000705047c24 */ /* 0x000fce000f8e0204 */
.L_x_12:
[C---:B------:R-:W-:Y:S01]  /*0d60*/  ISETP.GE.AND P2, PT, R22.reuse, UR10, PT ;  /* 0x0000000a16007c0c */ /* 0x040fe2000bf46270 */
[----:B------:R-:W-:Y:S01]  /*0d70*/  IMAD.MOV.U32 R5, RZ, RZ, R22 ;  /* 0x000000ffff057224 */ /* 0x000fe200078e0016 */
[----:B------:R-:W-:Y:S01]  /*0d80*/  MOV R24, R21 ;  /* 0x0000001500187202 */ /* 0x000fe20000000f00 */
[----:B------:R-:W-:Y:S01]  /*0d90*/  VIADD R22, R22, -UR10 ;  /* 0x8000000a16167c36 */ /* 0x000fe20008000000 */
[----:B------:R-:W-:-:S09]  /*0da0*/  IADD3 R21, PT, PT, R21, UR10, RZ ;  /* 0x0000000a15157c10 */ /* 0x000fd2000fffe0ff */
[----:B------:R-:W-:Y:S05]  /*0db0*/  @P2 BRA `(.L_x_12) ;  /* 0xfffffffc00e82947 */ /* 0x000fea000383ffff */
[----:B------:R-:W-:Y:S05]  /*0dc0*/  BSYNC.RECONVERGENT B0 ;  /* 0x0000000000007941 */ /* 0x000fea0003800200 */
.L_x_11:
[----:B------:R-:W-:-:S04]  /*0dd0*/  VIMNMX R21, PT, PT, RZ, R5, !PT ;  /* 0x00000005ff157248 */ /* 0x000fc80007fe0100 */
        /* <DEDUP_REMOVED lines=13> */
[----:B------:R-:W-:-:S05]  /*0eb0*/  SEL R22, R18, R23, !P1 ;  /* 0x0000001712167207 */ /* 0x000fca0004800000 */
[----:B------:R-:W-:-:S04]  /*0ec0*/  IMAD.IADD R22, R21, 0x1, R22 ;  /* 0x0000000115167824 */ /* 0x000fc800078e0216 */
[----:B------:R-:W-:-:S04]  /*0ed0*/  IMAD R5, R22, UR10, R5 ;  /* 0x0000000a16057c24 */ /* 0x000fc8000f8e0205 */
[----:B------:R-:W-:-:S04]  /*0ee0*/  IMAD R5, R5, UR7, R4 ;  /* 0x0000000705057c24 */ /* 0x000fc8000f8e0204 */
[----:B------:R-:W-:-:S06]  /*0ef0*/  IMAD.WIDE R4, R5, 0x4, R2 ;  /* 0x0000000405047825 */ /* 0x000fcc00078e0202 */
[----:B------:R-:W2:Y:S02]  /*0f00*/  LDG.E R5, desc[UR8][R4.64] ;  /* 0x0000000804057981 */ /* 0x000ea4000c1e1900 */
[----:B--2---:R-:W-:-:S07]  /*0f10*/  IADD3 R20, PT, PT, R20, R5, RZ ;  /* 0x0000000514147210 */ /* 0x004fce0007ffe0ff */
.L_x_8:
[----:B------:R-:W-:Y:S01]  /*0f20*/  BSSY.RECONVERGENT B0, `(.L_x_13) ;  /* 0x0000008000007945 */ /* 0x000fe20003800200 */
[----:B------:R-:W-:-:S07]  /*0f30*/  IMAD.MOV.U32 R5, RZ, RZ, R10 ;  /* 0x000000ffff057224 */ /* 0x000fce00078e000a */
.L_x_14:
[C---:B------:R-:W-:Y:S01]  /*0f40*/  ISETP.GE.AND P2, PT, R0.reuse, UR7, PT ;  /* 0x0000000700007c0c */ /* 0x040fe2000bf46270 */
[----:B------:R-:W-:Y:S01]  /*0f50*/  IMAD.MOV.U32 R21, RZ, RZ, R5 ;  /* 0x000000ffff157224 */ /* 0x000fe200078e0005 */
[----:B------:R-:W-:Y:S01]  /*0f60*/  MOV R4, R0 ;  /* 0x0000000000047202 */ /* 0x000fe20000000f00 */
[----:B------:R-:W-:Y:S01]  /*0f70*/  VIADD R5, R5, UR7 ;  /* 0x0000000705057c36 */ /* 0x000fe20008000000 */
[----:B------:R-:W-:-:S09]  /*0f80*/  IADD3 R0, PT, PT, R0, -UR7, RZ ;  /* 0x8000000700007c10 */ /* 0x000fd2000fffe0ff */
[----:B------:R-:W-:Y:S05]  /*0f90*/  @P2 BRA `(.L_x_14) ;  /* 0xfffffffc00e82947 */ /* 0x000fea000383ffff */
[----:B------:R-:W-:Y:S05]  /*0fa0*/  BSYNC.RECONVERGENT B0 ;  /* 0x0000000000007941 */ /* 0x000fea0003800200 */
.L_x_13:
[----:B------:R-:W-:Y:S01]  /*0fb0*/  VIMNMX R0, PT, PT, RZ, R4, !PT ;  /* 0x00000004ff007248 */ /* 0x000fe20007fe0100 */
[----:B------:R-:W-:Y:S03]  /*0fc0*/  BSSY.RECONVERGENT B0, `(.L_x_15) ;  /* 0x0000019000007945 */ /* 0x000fe60003800200 */
[----:B------:R-:W-:-:S04]  /*0fd0*/  IADD3 R0, PT, PT, R0, R21, RZ ;  /* 0x0000001500007210 */ /* 0x000fc80007ffe0ff */
[C---:B------:R-:W-:Y:S01]  /*0fe0*/  ISETP.NE.AND P2, PT, R0.reuse, RZ, PT ;  /* 0x000000ff0000720c */ /* 0x040fe20003f45270 */
[----:B------:R-:W-:-:S12]  /*0ff0*/  VIADD R22, R0, 0xffffffff ;  /* 0xffffffff00167836 */ /* 0x000fd80000000000 */
[----:B------:R-:W-:Y:S02]  /*1000*/  @!P2 IADD3 R22, PT, PT, R0, RZ, RZ ;  /* 0x000000ff0016a210 */ /* 0x000fe40007ffe0ff */
[----:B------:R-:W-:-:S03]  /*1010*/  SEL R0, RZ, 0x1, !P2 ;  /* 0x00000001ff007807 */ /* 0x000fc60005000000 */
[----:B------:R-:W-:-:S04]  /*1020*/  IMAD.HI.U32 R17, R17, R22, RZ ;  /* 0x0000001611117227 */ /* 0x000fc800078e00ff */
[----:B------:R-:W-:-:S04]  /*1030*/  IMAD.MOV R5, RZ, RZ, -R17 ;  /* 0x000000ffff057224 */ /* 0x000fc800078e0a11 */
[----:B------:R-:W-:Y:S02]  /*1040*/  IMAD R22, R5, UR4, R22 ;  /* 0x0000000405167c24 */ /* 0x000fe4000f8e0216 */
[----:B------:R-:W-:-:S03]  /*1050*/  IMAD.MOV.U32 R5, RZ, RZ, R6 ;  /* 0x000000ffff057224 */ /* 0x000fc600078e0006 */
[----:B------:R-:W-:-:S13]  /*1060*/  ISETP.GE.U32.AND P3, PT, R22, UR4, PT ;  /* 0x0000000416007c0c */ /* 0x000fda000bf66070 */
[----:B------:R-:W-:Y:S01]  /*1070*/  @P3 IADD3 R22, PT, PT, R22, -UR4, RZ ;  /* 0x8000000416163c10 */ /* 0x000fe2000fffe0ff */
[----:B------:R-:W-:-:S03]  /*1080*/  @P3 VIADD R17, R17, 0x1 ;  /* 0x0000000111113836 */ /* 0x000fc60000000000 */
[----:B------:R-:W-:-:S13]  /*1090*/  ISETP.GE.U32.AND P4, PT, R22, UR4, PT ;  /* 0x0000000416007c0c */ /* 0x000fda000bf86070 */
[----:B------:R-:W-:-:S04]  /*10a0*/  @P4 IADD3 R17, PT, PT, R17, 0x1, RZ ;  /* 0x0000000111114810 */ /* 0x000fc80007ffe0ff */
[----:B------:R-:W-:-:S05]  /*10b0*/  SEL R17, R16, R17, !P0 ;  /* 0x0000001110117207 */ /* 0x000fca0004000000 */
[----:B------:R-:W-:Y:S01]  /*10c0*/  IMAD.IADD R17, R0, 0x1, R17 ;  /* 0x0000000100117824 */ /* 0x000fe200078e0211 */
[----:B------:R-:W-:-:S03]  /*10d0*/  MOV R0, R7 ;  /* 0x0000000700007202 */ /* 0x000fc60000000f00 */
[----:B------:R-:W-:-:S07]  /*10e0*/  IMAD R4, R17, UR7, R4 ;  /* 0x0000000711047c24 */ /* 0x000fce000f8e0204 */
.L_x_16:
[C---:B------:R-:W-:Y:S01]  /*10f0*/  ISETP.GE.AND P0, PT, R5.reuse, UR10, PT ;  /* 0x0000000a05007c0c */ /* 0x040fe2000bf06270 */
[----:B------:R-:W-:Y:S01]  /*1100*/  IMAD.MOV.U32 R21, RZ, RZ, R5 ;  /* 0x000000ffff157224 */ /* 0x000fe200078e0005 */
[----:B------:R-:W-:Y:S01]  /*1110*/  MOV R17, R0 ;  /* 0x0000000000117202 */ /* 0x000fe20000000f00 */
[----:B------:R-:W-:Y:S01]  /*1120*/  VIADD R5, R5, -UR10 ;  /* 0x8000000a05057c36 */ /* 0x000fe20008000000 */
[----:B------:R-:W-:-:S09]  /*1130*/  IADD3 R0, PT, PT, R0, UR10, RZ ;  /* 0x0000000a00007c10 */ /* 0x000fd2000fffe0ff */
[----:B------:R-:W-:Y:S05]  /*1140*/  @P0 BRA `(.L_x_16) ;  /* 0xfffffffc00e80947 */ /* 0x000fea000383ffff */
[----:B------:R-:W-:Y:S05]  /*1150*/  BSYNC.RECONVERGENT B0 ;  /* 0x0000000000007941 */ /* 0x000fea0003800200 */
.L_x_15:
[----:B------:R-:W-:-:S04]  /*1160*/  VIMNMX R0, PT, PT, RZ, R21, !PT ;  /* 0x00000015ff007248 */ /* 0x000fc80007fe0100 */
[----:B------:R-:W-:-:S04]  /*1170*/  IADD3 R0, PT, PT, R0, R17, RZ ;  /* 0x0000001100007210 */ /* 0x000fc80007ffe0ff */
[C---:B------:R-:W-:Y:S01]  /*1180*/  ISETP.NE.AND P0, PT, R0.reuse, RZ, PT ;  /* 0x000000ff0000720c */ /* 0x040fe20003f05270 */
[----:B------:R-:W-:-:S12]  /*1190*/  VIADD R16, R0, 0xffffffff ;  /* 0xffffffff00107836 */ /* 0x000fd80000000000 */
[----:B------:R-:W-:Y:S02]  /*11a0*/  @!P0 IADD3 R16, PT, PT, R0, RZ, RZ ;  /* 0x000000ff00108210 */ /* 0x000fe40007ffe0ff */
[----:B------:R-:W-:-:S03]  /*11b0*/  SEL R0, RZ, 0x1, !P0 ;  /* 0x00000001ff007807 */ /* 0x000fc60004000000 */
[----:B------:R-:W-:-:S04]  /*11c0*/  IMAD.HI.U32 R19, R19, R16, RZ ;  /* 0x0000001013137227 */ /* 0x000fc800078e00ff */
[----:B------:R-:W-:-:S04]  /*11d0*/  IMAD.MOV R5, RZ, RZ, -R19 ;  /* 0x000000ffff057224 */ /* 0x000fc800078e0a13 */
[----:B------:R-:W-:-:S05]  /*11e0*/  IMAD R16, R5, UR5, R16 ;  /* 0x0000000505107c24 */ /* 0x000fca000f8e0210 */
        /* <DEDUP_REMOVED lines=10> */
[----:B------:R-:W2:Y:S01]  /*1290*/  LDG.E R3, desc[UR8][R2.64] ;  /* 0x0000000802037981 */ /* 0x000ea2000c1e1900 */
[----:B------:R-:W-:Y:S01]  /*12a0*/  UIADD3 UR6, UPT, UPT, UR6, 0x1, URZ ;  /* 0x0000000106067890 */ /* 0x000fe2000fffe0ff */
[----:B------:R-:W-:-:S03]  /*12b0*/  IADD3 R10, PT, PT, R10, -0x1, RZ ;  /* 0xffffffff0a0a7810 */ /* 0x000fc60007ffe0ff */
[----:B------:R-:W-:Y:S01]  /*12c0*/  UISETP.NE.AND UP0, UPT, UR6, 0x2, UPT ;  /* 0x000000020600788c */ /* 0x000fe2000bf05270 */
[----:B--2---:R-:W-:-:S08]  /*12d0*/  IMAD.IADD R20, R3, 0x1, R20 ;  /* 0x0000000103147824 */ /* 0x004fd000078e0214 */
[----:B------:R-:W-:Y:S05]  /*12e0*/  BRA.U UP0, `(.L_x_17) ;  /* 0xfffffff100d47547 */ /* 0x000fea000b83ffff */
[----:B-----5:R-:W-:Y:S01]  /*12f0*/  ISETP.NE.AND P0, PT, R11, 0x1, PT ;  /* 0x000000010b00780c */ /* 0x020fe20003f05270 */
[----:B------:R-:W-:-:S12]  /*1300*/  BSSY.RECONVERGENT B0, `(.L_x_18) ;  /* 0x000000f000007945 */ /* 0x000fd80003800200 */
[----:B------:R-:W-:Y:S05]  /*1310*/  @P0 BRA `(.L_x_19) ;  /* 0x0000000000200947 */ /* 0x000fea0003800000 */
[----:B------:R-:W0:Y:S01]  /*1320*/  LDC.64 R2, c[0x0][0x388] ;  /* 0x0000e200ff027b82 */ /* 0x000e220000000a00 */
[----:B------:R-:W-:-:S04]  /*1330*/  IADD3 R20, PT, PT, R20, -0x4, RZ ;  /* 0xfffffffc14147810 */ /* 0x000fc80007ffe0ff */
[----:B------:R-:W-:Y:S01]  /*1340*/  ISETP.GT.U32.AND P0, PT, R20, -0x3, PT ;  /* 0xfffffffd1400780c */ /* 0x000fe20003f04070 */
[----:B0-----:R-:W-:-:S12]  /*1350*/  IMAD.WIDE R12, R12, 0x4, R2 ;  /* 0x000000040c0c7825 */ /* 0x001fd800078e0202 */
[----:B------:R-:W-:Y:S01]  /*1360*/  @P0 IMAD.MOV.U32 R3, RZ, RZ, 0x1 ;  /* 0x00000001ff030424 */ /* 0x000fe200078e00ff */
[----:B------:R1:W-:Y:S04]  /*1370*/  @!P0 STG.E desc[UR8][R12.64], RZ ;  /* 0x000000ff0c008986 */ /* 0x0003e8000c101908 */
[----:B------:R1:W-:Y:S01]  /*1380*/  @P0 STG.E desc[UR8][R12.64], R3 ;  /* 0x000000030c000986 */ /* 0x0003e2000c101908 */
[----:B------:R-:W-:Y:S05]  /*1390*/  BRA `(.L_x_20) ;  /* 0x0000000000147947 */ /* 0x000fea0003800000 */
.L_x_19:
[----:B------:R-:W-:-:S13]  /*13a0*/  ISETP.NE.AND P0, PT, R20, 0x3, PT ;  /* 0x000000031400780c */ /* 0x000fda0003f05270 */
[----:B------:R-:W0:Y:S01]  /*13b0*/  @!P0 LDC.64 R2, c[0x0][0x388] ;  /* 0x0000e200ff028b82 */ /* 0x000e220000000a00 */
[----:B------:R-:W-:Y:S01]  /*13c0*/  @!P0 MOV R5, 0x1 ;  /* 0x0000000100058802 */ /* 0x000fe20000000f00 */
[----:B0-----:R-:W-:-:S05]  /*13d0*/  @!P0 IMAD.WIDE R2, R12, 0x4, R2 ;  /* 0x000000040c028825 */ /* 0x001fca00078e0202 */
[----:B------:R0:W-:Y:S02]  /*13e0*/  @!P0 STG.E desc[UR8][R2.64], R5 ;  /* 0x0000000502008986 */ /* 0x0001e4000c101908 */
.L_x_20:
[----:B------:R-:W-:Y:S05]  /*13f0*/  BSYNC.RECONVERGENT B0 ;  /* 0x0000000000007941 */ /* 0x000fea0003800200 */
.L_x_18:
[----:B------:R-:W-:Y:S06]  /*1400*/  BAR.SYNC.DEFER_BLOCKING 0x0 ;  /* 0x0000000000007b1d */ /* 0x000fec0000010000 */
[----:B------:R-:W-:Y:S05]  /*1410*/  EXIT ;  /* 0x000000000000794d */ /* 0x000fea0003800000 */
.L_x_21:
[----:B------:R-:W-:-:S00]  /*1420*/  BRA `(.L_x_21) ;  /* 0xfffffffc00fc7947 */ /* 0x000fc0000383ffff */
[----:B------:R-:W-:-:S00]  /*1430*/  NOP ;  /* 0x0000000000007918 */ /* 0x000fc00000000000 */
        /* <DEDUP_REMOVED lines=12> */
.L_x_22:


//--------------------- .nv.shared.reserved.0     --------------------------
	.section	.nv.shared.reserved.0,"aw",@nobits
	.weak		__nv_reservedSMEM_offset_0_alias
	.size		__nv_reservedSMEM_offset_0_alias, 0, 64
	.other		__nv_reservedSMEM_offset_0_alias,@"STO_CUDA_RESERVED_SHARED STV_DEFAULT"
__nv_reservedSMEM_offset_0_alias:
	.zero		0
	.zero		64


//--------------------- .nv.constant0._Z9runConwayPiS_ii --------------------------
	.section	.nv.constant0._Z9runConwayPiS_ii,"a",@progbits
	.sectionflags	@""
	.align	4
.nv.constant0._Z9runConwayPiS_ii:
	.zero		920


//--------------------- SYMBOLS --------------------------

	.type		.nv.reservedSmem.offset0,@object
	.size		.nv.reservedSmem.offset0,0x4
